//
// Generated by NVIDIA NVVM Compiler
//
// Compiler Build ID: CL-36424714
// Cuda compilation tools, release 13.0, V13.0.88
// Based on NVVM 20.0.0
//

.version 9.0
.target sm_100
.address_size 64

	// .globl	_Z10gemm_naivePfS_S_ii

.visible .entry _Z10gemm_naivePfS_S_ii(
	.param .u64 .ptr .align 1 _Z10gemm_naivePfS_S_ii_param_0,
	.param .u64 .ptr .align 1 _Z10gemm_naivePfS_S_ii_param_1,
	.param .u64 .ptr .align 1 _Z10gemm_naivePfS_S_ii_param_2,
	.param .u32 _Z10gemm_naivePfS_S_ii_param_3,
	.param .u32 _Z10gemm_naivePfS_S_ii_param_4
)
{
	.reg .pred 	%p<10>;
	.reg .b32 	%r<40>;
	.reg .b32 	%f<68>;
	.reg .b64 	%rd<53>;

	ld.param.u64 	%rd6, [_Z10gemm_naivePfS_S_ii_param_0];
	ld.param.u64 	%rd7, [_Z10gemm_naivePfS_S_ii_param_1];
	ld.param.u64 	%rd8, [_Z10gemm_naivePfS_S_ii_param_2];
	ld.param.u32 	%r18, [_Z10gemm_naivePfS_S_ii_param_3];
	ld.param.u32 	%r19, [_Z10gemm_naivePfS_S_ii_param_4];
	cvta.to.global.u64 	%rd1, %rd8;
	cvta.to.global.u64 	%rd2, %rd7;
	mov.u32 	%r20, %ctaid.x;
	mov.u32 	%r21, %ctaid.y;
	mov.u32 	%r22, %tid.x;
	mov.u32 	%r23, %tid.y;
	mov.u32 	%r24, %ntid.y;
	mad.lo.s32 	%r1, %r21, %r24, %r23;
	mov.u32 	%r25, %ntid.x;
	mad.lo.s32 	%r2, %r20, %r25, %r22;
	setp.lt.s32 	%p1, %r18, 1;
	mov.f32 	%f67, 0f00000000;
	@%p1 bra 	$L__BB0_12;
	mul.lo.s32 	%r3, %r18, %r1;
	and.b32  	%r4, %r18, 7;
	setp.lt.u32 	%p2, %r18, 8;
	mov.f32 	%f67, 0f00000000;
	mov.b32 	%r38, 0;
	@%p2 bra 	$L__BB0_4;
	and.b32  	%r38, %r18, 2147483640;
	neg.s32 	%r36, %r38;
	shl.b32 	%r7, %r19, 3;
	mul.wide.u32 	%rd9, %r3, 4;
	add.s64 	%rd10, %rd9, %rd2;
	add.s64 	%rd52, %rd10, 16;
	mov.f32 	%f67, 0f00000000;
	mul.wide.s32 	%rd13, %r19, 4;
	mov.u32 	%r35, %r2;
$L__BB0_3:
	.pragma "nounroll";
	ld.global.f32 	%f17, [%rd52+-16];
	mul.wide.s32 	%rd11, %r35, 4;
	add.s64 	%rd12, %rd1, %rd11;
	ld.global.f32 	%f18, [%rd12];
	fma.rn.f32 	%f19, %f17, %f18, %f67;
	ld.global.f32 	%f20, [%rd52+-12];
	add.s64 	%rd14, %rd12, %rd13;
	ld.global.f32 	%f21, [%rd14];
	fma.rn.f32 	%f22, %f20, %f21, %f19;
	ld.global.f32 	%f23, [%rd52+-8];
	add.s64 	%rd15, %rd14, %rd13;
	ld.global.f32 	%f24, [%rd15];
	fma.rn.f32 	%f25, %f23, %f24, %f22;
	ld.global.f32 	%f26, [%rd52+-4];
	add.s64 	%rd16, %rd15, %rd13;
	ld.global.f32 	%f27, [%rd16];
	fma.rn.f32 	%f28, %f26, %f27, %f25;
	ld.global.f32 	%f29, [%rd52];
	add.s64 	%rd17, %rd16, %rd13;
	ld.global.f32 	%f30, [%rd17];
	fma.rn.f32 	%f31, %f29, %f30, %f28;
	ld.global.f32 	%f32, [%rd52+4];
	add.s64 	%rd18, %rd17, %rd13;
	ld.global.f32 	%f33, [%rd18];
	fma.rn.f32 	%f34, %f32, %f33, %f31;
	ld.global.f32 	%f35, [%rd52+8];
	add.s64 	%rd19, %rd18, %rd13;
	ld.global.f32 	%f36, [%rd19];
	fma.rn.f32 	%f37, %f35, %f36, %f34;
	ld.global.f32 	%f38, [%rd52+12];
	add.s64 	%rd20, %rd19, %rd13;
	ld.global.f32 	%f39, [%rd20];
	fma.rn.f32 	%f67, %f38, %f39, %f37;
	add.s32 	%r36, %r36, 8;
	add.s32 	%r35, %r35, %r7;
	add.s64 	%rd52, %rd52, 32;
	setp.ne.s32 	%p3, %r36, 0;
	@%p3 bra 	$L__BB0_3;
$L__BB0_4:
	setp.eq.s32 	%p4, %r4, 0;
	@%p4 bra 	$L__BB0_12;
	and.b32  	%r13, %r18, 3;
	setp.lt.u32 	%p5, %r4, 4;
	@%p5 bra 	$L__BB0_7;
	add.s32 	%r27, %r38, %r3;
	mul.wide.u32 	%rd21, %r27, 4;
	add.s64 	%rd22, %rd2, %rd21;
	ld.global.f32 	%f41, [%rd22];
	mad.lo.s32 	%r28, %r38, %r19, %r2;
	mul.wide.s32 	%rd23, %r28, 4;
	add.s64 	%rd24, %rd1, %rd23;
	ld.global.f32 	%f42, [%rd24];
	fma.rn.f32 	%f43, %f41, %f42, %f67;
	cvt.u64.u32 	%rd25, %r3;
	cvt.u64.u32 	%rd26, %r38;
	add.s64 	%rd27, %rd26, %rd25;
	shl.b64 	%rd28, %rd27, 2;
	add.s64 	%rd29, %rd2, %rd28;
	ld.global.f32 	%f44, [%rd29+4];
	mul.wide.s32 	%rd30, %r19, 4;
	add.s64 	%rd31, %rd24, %rd30;
	ld.global.f32 	%f45, [%rd31];
	fma.rn.f32 	%f46, %f44, %f45, %f43;
	ld.global.f32 	%f47, [%rd29+8];
	add.s64 	%rd32, %rd31, %rd30;
	ld.global.f32 	%f48, [%rd32];
	fma.rn.f32 	%f49, %f47, %f48, %f46;
	ld.global.f32 	%f50, [%rd29+12];
	add.s64 	%rd33, %rd32, %rd30;
	ld.global.f32 	%f51, [%rd33];
	fma.rn.f32 	%f67, %f50, %f51, %f49;
	add.s32 	%r38, %r38, 4;
$L__BB0_7:
	setp.eq.s32 	%p6, %r13, 0;
	@%p6 bra 	$L__BB0_12;
	setp.eq.s32 	%p7, %r13, 1;
	@%p7 bra 	$L__BB0_10;
	add.s32 	%r29, %r38, %r3;
	mul.wide.u32 	%rd34, %r29, 4;
	add.s64 	%rd35, %rd2, %rd34;
	ld.global.f32 	%f53, [%rd35];
	mad.lo.s32 	%r30, %r38, %r19, %r2;
	mul.wide.s32 	%rd36, %r30, 4;
	add.s64 	%rd37, %rd1, %rd36;
	ld.global.f32 	%f54, [%rd37];
	fma.rn.f32 	%f55, %f53, %f54, %f67;
	cvt.u64.u32 	%rd38, %r3;
	cvt.u64.u32 	%rd39, %r38;
	add.s64 	%rd40, %rd39, %rd38;
	shl.b64 	%rd41, %rd40, 2;
	add.s64 	%rd42, %rd2, %rd41;
	ld.global.f32 	%f56, [%rd42+4];
	mul.wide.s32 	%rd43, %r19, 4;
	add.s64 	%rd44, %rd37, %rd43;
	ld.global.f32 	%f57, [%rd44];
	fma.rn.f32 	%f67, %f56, %f57, %f55;
	add.s32 	%r38, %r38, 2;
$L__BB0_10:
	and.b32  	%r31, %r18, 1;
	setp.eq.b32 	%p8, %r31, 1;
	not.pred 	%p9, %p8;
	@%p9 bra 	$L__BB0_12;
	add.s32 	%r32, %r38, %r3;
	mul.wide.u32 	%rd45, %r32, 4;
	add.s64 	%rd46, %rd2, %rd45;
	ld.global.f32 	%f58, [%rd46];
	mad.lo.s32 	%r33, %r38, %r19, %r2;
	mul.wide.s32 	%rd47, %r33, 4;
	add.s64 	%rd48, %rd1, %rd47;
	ld.global.f32 	%f59, [%rd48];
	fma.rn.f32 	%f67, %f58, %f59, %f67;
$L__BB0_12:
	cvta.to.global.u64 	%rd49, %rd6;
	mad.lo.s32 	%r34, %r19, %r1, %r2;
	mul.wide.s32 	%rd50, %r34, 4;
	add.s64 	%rd51, %rd49, %rd50;
	st.global.f32 	[%rd51], %f67;
	ret;

}


// ===== COMPILED SASS (sm_100) =====

	.target	sm_100

	.elftype	@"ET_EXEC"


//--------------------- .note.nv.tkinfo           --------------------------
	.section	.note.nv.tkinfo,"",@"SHT_NOTE"
	.sectionflags	@"SHF_NOTE_NV_TKINFO"
	.tkinfo
        /*0018*/ 	.word	0x00000002
        /*0030*/ 	.string	""
        /*0030*/ 	.string	"ptxas"
        /*0030*/ 	.string	"Cuda compilation tools, release 13.0, V13.0.88"
        /*0030*/ 	.string	"Build cuda_13.0.r13.0/compiler.36424714_0"
        /*0030*/ 	.string	"-arch sm_100 -m 64 "



//--------------------- .note.nv.cuinfo           --------------------------
	.section	.note.nv.cuinfo,"",@"SHT_NOTE"
	.sectionflags	@"SHF_NOTE_NV_CUINFO"
        /*0018*/ 	.short	0x0002
        /*001a*/ 	.short	0x0064
        /*001c*/ 	.short	0x0082
	.zero		2


//--------------------- .nv.info                  --------------------------
	.section	.nv.info,"",@"SHT_CUDA_INFO"
	.align	4


	//----- nvinfo : EIATTR_REGCOUNT
	.align		4
        /*0000*/ 	.byte	0x04, 0x2f
        /*0002*/ 	.short	(.L_1 - .L_0)
	.align		4
.L_0:
        /*0004*/ 	.word	index@(_Z10gemm_naivePfS_S_ii)
        /*0008*/ 	.word	0x00000020


	//----- nvinfo : EIATTR_FRAME_SIZE
	.align		4
.L_1:
        /*000c*/ 	.byte	0x04, 0x11
        /*000e*/ 	.short	(.L_3 - .L_2)
	.align		4
.L_2:
        /*0010*/ 	.word	index@(_Z10gemm_naivePfS_S_ii)
        /*0014*/ 	.word	0x00000000


	//----- nvinfo : EIATTR_MIN_STACK_SIZE
	.align		4
.L_3:
        /*0018*/ 	.byte	0x04, 0x12
        /*001a*/ 	.short	(.L_5 - .L_4)
	.align		4
.L_4:
        /*001c*/ 	.word	index@(_Z10gemm_naivePfS_S_ii)
        /*0020*/ 	.word	0x00000000
.L_5:


//--------------------- .nv.compat                --------------------------
	.section	.nv.compat,"",@"SHT_CUDA_COMPAT_INFO"
	.align	4
        /*0000*/ 	.byte	0x02, 0x09, 0x00, 0x00, 0x02, 0x02, 0x01, 0x00, 0x02, 0x05, 0x05, 0x00, 0x03, 0x07, 0x01, 0x01
        /*0010*/ 	.byte	0x02, 0x03, 0x00, 0x00, 0x02, 0x06, 0x01, 0x00, 0x04, 0x0b, 0x08, 0x00, 0x09, 0x00, 0x00, 0x00
        /*0020*/ 	.byte	0x00, 0x00, 0x00, 0x00


//--------------------- .nv.info._Z10gemm_naivePfS_S_ii --------------------------
	.section	.nv.info._Z10gemm_naivePfS_S_ii,"",@"SHT_CUDA_INFO"
	.sectionflags	@""
	.align	4


	//----- nvinfo : EIATTR_CUDA_API_VERSION
	.align		4
        /*0000*/ 	.byte	0x04, 0x37
        /*0002*/ 	.short	(.L_7 - .L_6)
.L_6:
        /*0004*/ 	.word	0x00000082


	//----- nvinfo : EIATTR_KPARAM_INFO
	.align		4
.L_7:
        /*0008*/ 	.byte	0x04, 0x17
        /*000a*/ 	.short	(.L_9 - .L_8)
.L_8:
        /*000c*/ 	.word	0x00000000
        /*0010*/ 	.short	0x0004
        /*0012*/ 	.short	0x001c
        /*0014*/ 	.byte	0x00, 0xf0, 0x11, 0x00


	//----- nvinfo : EIATTR_KPARAM_INFO
	.align		4
.L_9:
        /*0018*/ 	.byte	0x04, 0x17
        /*001a*/ 	.short	(.L_11 - .L_10)
.L_10:
        /*001c*/ 	.word	0x00000000
        /*0020*/ 	.short	0x0003
        /*0022*/ 	.short	0x0018
        /*0024*/ 	.byte	0x00, 0xf0, 0x11, 0x00


	//----- nvinfo : EIATTR_KPARAM_INFO
	.align		4
.L_11:
        /*0028*/ 	.byte	0x04, 0x17
        /*002a*/ 	.short	(.L_13 - .L_12)
.L_12:
        /*002c*/ 	.word	0x00000000
        /*0030*/ 	.short	0x0002
        /*0032*/ 	.short	0x0010
        /*0034*/ 	.byte	0x00, 0xf5, 0x21, 0x00


	//----- nvinfo : EIATTR_KPARAM_INFO
	.align		4
.L_13:
        /*0038*/ 	.byte	0x04, 0x17
        /*003a*/ 	.short	(.L_15 - .L_14)
.L_14:
        /*003c*/ 	.word	0x00000000
        /*0040*/ 	.short	0x0001
        /*0042*/ 	.short	0x0008
        /*0044*/ 	.byte	0x00, 0xf5, 0x21, 0x00


	//----- nvinfo : EIATTR_KPARAM_INFO
	.align		4
.L_15:
        /*0048*/ 	.byte	0x04, 0x17
        /*004a*/ 	.short	(.L_17 - .L_16)
.L_16:
        /*004c*/ 	.word	0x00000000
        /*0050*/ 	.short	0x0000
        /*0052*/ 	.short	0x0000
        /*0054*/ 	.byte	0x00, 0xf5, 0x21, 0x00


	//----- nvinfo : EIATTR_SPARSE_MMA_MASK
	.align		4
.L_17:
        /*0058*/ 	.byte	0x03, 0x50
        /*005a*/ 	.short	0x0000


	//----- nvinfo : EIATTR_MAXREG_COUNT
	.align		4
        /*005c*/ 	.byte	0x03, 0x1b
        /*005e*/ 	.short	0x00ff


	//----- nvinfo : EIATTR_MERCURY_ISA_VERSION
	.align		4
        /*0060*/ 	.byte	0x03, 0x5f
        /*0062*/ 	.short	0x0101


	//----- nvinfo : EIATTR_VRC_CTA_INIT_COUNT
	.align		4
        /*0064*/ 	.byte	0x02, 0x4a
	.zero		1
	.zero		1


	//----- nvinfo : EIATTR_EXIT_INSTR_OFFSETS
	.align		4
        /*0068*/ 	.byte	0x04, 0x1c
        /*006a*/ 	.short	(.L_19 - .L_18)


	//   ....[0]....
.L_18:
        /*006c*/ 	.word	0x00000900


	//----- nvinfo : EIATTR_CBANK_PARAM_SIZE
	.align		4
.L_19:
        /*0070*/ 	.byte	0x03, 0x19
        /*0072*/ 	.short	0x0020


	//----- nvinfo : EIATTR_PARAM_CBANK
	.align		4
        /*0074*/ 	.byte	0x04, 0x0a
        /*0076*/ 	.short	(.L_21 - .L_20)
	.align		4
.L_20:
        /*0078*/ 	.word	index@(.nv.constant0._Z10gemm_naivePfS_S_ii)
        /*007c*/ 	.short	0x0380
        /*007e*/ 	.short	0x0020


	//----- nvinfo : EIATTR_SW_WAR
	.align		4
.L_21:
        /*0080*/ 	.byte	0x04, 0x36
        /*0082*/ 	.short	(.L_23 - .L_22)
.L_22:
        /*0084*/ 	.word	0x00000008
.L_23:


//--------------------- .nv.callgraph             --------------------------
	.section	.nv.callgraph,"",@"SHT_CUDA_CALLGRAPH"
	.align	4
	.sectionentsize	8
	.align		4
        /*0000*/ 	.word	0x00000000
	.align		4
        /*0004*/ 	.word	0xffffffff
	.align		4
        /*0008*/ 	.word	0x00000000
	.align		4
        /*000c*/ 	.word	0xfffffffe
	.align		4
        /*0010*/ 	.word	0x00000000
	.align		4
        /*0014*/ 	.word	0xfffffffd
	.align		4
        /*0018*/ 	.word	0x00000000
	.align		4
        /*001c*/ 	.word	0xfffffffc


//--------------------- .text._Z10gemm_naivePfS_S_ii --------------------------
	.section	.text._Z10gemm_naivePfS_S_ii,"ax",@progbits
	.align	128
        .global         _Z10gemm_naivePfS_S_ii
        .type           _Z10gemm_naivePfS_S_ii,@function
        .size           _Z10gemm_naivePfS_S_ii,(.L_x_6 - _Z10gemm_naivePfS_S_ii)
        .other          _Z10gemm_naivePfS_S_ii,@"STO_CUDA_ENTRY STV_DEFAULT"
_Z10gemm_naivePfS_S_ii:
.text._Z10gemm_naivePfS_S_ii:
[----:B------:R-:W-:Y:S01]  /*0000*/  LDC R1, c[0x0][0x37c] ;  /* 0x0000df00ff017b82 */ /* 0x000fe20000000800 */
[----:B------:R-:W0:Y:S01]  /*0010*/  S2R R0, SR_TID.Y ;  /* 0x0000000000007919 */ /* 0x000e220000002200 */
[----:B------:R-:W1:Y:S06]  /*0020*/  LDCU UR5, c[0x0][0x398] ;  /* 0x00007300ff0577ac */ /* 0x000e6c0008000800 */
[----:B------:R-:W0:Y:S01]  /*0030*/  LDC R3, c[0x0][0x364] ;  /* 0x0000d900ff037b82 */ /* 0x000e220000000800 */
[----:B------:R-:W-:Y:S01]  /*0040*/  HFMA2 R17, -RZ, RZ, 0, 0 ;  /* 0x00000000ff117431 */ /* 0x000fe200000001ff */
[----:B------:R-:W2:Y:S01]  /*0050*/  S2R R15, SR_TID.X ;  /* 0x00000000000f7919 */ /* 0x000ea20000002100 */
[----:B------:R-:W3:Y:S05]  /*0060*/  LDCU.64 UR8, c[0x0][0x358] ;  /* 0x00006b00ff0877ac */ /* 0x000eea0008000a00 */
[----:B------:R-:W-:Y:S08]  /*0070*/  S2UR UR4, SR_CTAID.X ;  /* 0x00000000000479c3 */ /* 0x000ff00000002500 */
[----:B------:R-:W0:Y:S01]  /*0080*/  S2UR UR6, SR_CTAID.Y ;  /* 0x00000000000679c3 */ /* 0x000e220000002600 */
[----:B-1----:R-:W-:-:S07]  /*0090*/  UISETP.GE.AND UP0, UPT, UR5, 0x1, UPT ;  /* 0x000000010500788c */ /* 0x002fce000bf06270 */
[----:B------:R-:W2:Y:S01]  /*00a0*/  LDC R2, c[0x0][0x360] ;  /* 0x0000d800ff027b82 */ /* 0x000ea20000000800 */
[----:B0-----:R-:W-:Y:S02]  /*00b0*/  IMAD R0, R3, UR6, R0 ;  /* 0x0000000603007c24 */ /* 0x001fe4000f8e0200 */
[----:B--2---:R-:W-:Y:S01]  /*00c0*/  IMAD R15, R2, UR4, R15 ;  /* 0x00000004020f7c24 */ /* 0x004fe2000f8e020f */
[----:B---3--:R-:W-:Y:S06]  /*00d0*/  BRA.U !UP0, `(.L_x_0) ;  /* 0x0000000508f47547 */ /* 0x008fec000b800000 */
[----:B------:R-:W-:Y:S02]  /*00e0*/  UISETP.GE.U32.AND UP1, UPT, UR5, 0x8, UPT ;  /* 0x000000080500788c */ /* 0x000fe4000bf26070 */
[----:B------:R-:W-:Y:S01]  /*00f0*/  IMAD R14, R0, UR5, RZ ;  /* 0x00000005000e7c24 */ /* 0x000fe2000f8e02ff */
[----:B------:R-:W-:Y:S01]  /*0100*/  ULOP3.LUT UR6, UR5, 0x7, URZ, 0xc0, !UPT ;  /* 0x0000000705067892 */ /* 0x000fe2000f8ec0ff */
[----:B------:R-:W-:Y:S01]  /*0110*/  MOV R17, RZ ;  /* 0x000000ff00117202 */ /* 0x000fe20000000f00 */
[----:B------:R-:W-:Y:S02]  /*0120*/  UMOV UR4, URZ ;  /* 0x000000ff00047c82 */ /* 0x000fe40008000000 */
[----:B------:R-:W-:Y:S02]  /*0130*/  UISETP.NE.AND UP0, UPT, UR6, URZ, UPT ;  /* 0x000000ff0600728c */ /* 0x000fe4000bf05270 */
[----:B------:R-:W-:Y:S09]  /*0140*/  BRA.U !UP1, `(.L_x_1) ;  /* 0x0000000109c47547 */ /* 0x000ff2000b800000 */
[----:B------:R-:W0:Y:S01]  /*0150*/  LDC.64 R2, c[0x0][0x388] ;  /* 0x0000e200ff027b82 */ /* 0x000e220000000a00 */
[----:B------:R-:W-:Y:S01]  /*0160*/  ULOP3.LUT UR4, UR5, 0x7ffffff8, URZ, 0xc0, !UPT ;  /* 0x7ffffff805047892 */ /* 0x000fe2000f8ec0ff */
[----:B------:R-:W-:Y:S02]  /*0170*/  MOV R17, RZ ;  /* 0x000000ff00117202 */ /* 0x000fe40000000f00 */
[----:B------:R-:W-:Y:S01]  /*0180*/  MOV R16, R15 ;  /* 0x0000000f00107202 */ /* 0x000fe20000000f00 */
[----:B------:R-:W-:Y:S01]  /*0190*/  UIADD3 UR7, UPT, UPT, -UR4, URZ, URZ ;  /* 0x000000ff04077290 */ /* 0x000fe2000fffe1ff */
[----:B0-----:R-:W-:-:S03]  /*01a0*/  IMAD.WIDE.U32 R2, R14, 0x4, R2 ;  /* 0x000000040e027825 */ /* 0x001fc600078e0002 */
[----:B------:R-:W-:-:S04]  /*01b0*/  IADD3 R4, P0, PT, R2, 0x10, RZ ;  /* 0x0000001002047810 */ /* 0x000fc80007f1e0ff */
[----:B------:R-:W-:-:S09]  /*01c0*/  IADD3.X R3, PT, PT, RZ, R3, RZ, P0, !PT ;  /* 0x00000003ff037210 */ /* 0x000fd200007fe4ff */
.L_x_2:
[----:B------:R-:W0:Y:S01]  /*01d0*/  LDC.64 R10, c[0x0][0x390] ;  /* 0x0000e400ff0a7b82 */ /* 0x000e220000000a00 */
[----:B------:R-:W-:-:S05]  /*01e0*/  MOV R2, R4 ;  /* 0x0000000400027202 */ /* 0x000fca0000000f00 */
[----:B------:R-:W2:Y:S02]  /*01f0*/  LDG.E R18, desc[UR8][R2.64+-0x10] ;  /* 0xfffff00802127981 */ /* 0x000ea4000c1e1900 */
[----:B------:R-:W1:Y:S02]  /*0200*/  LDC R19, c[0x0][0x39c] ;  /* 0x0000e700ff137b82 */ /* 0x000e640000000800 */
[----:B------:R-:W3:Y:S04]  /*0210*/  LDG.E R22, desc[UR8][R2.64+-0xc] ;  /* 0xfffff40802167981 */ /* 0x000ee8000c1e1900 */
[----:B------:R-:W4:Y:S04]  /*0220*/  LDG.E R23, desc[UR8][R2.64+-0x8] ;  /* 0xfffff80802177981 */ /* 0x000f28000c1e1900 */
[----:B------:R-:W5:Y:S04]  /*0230*/  LDG.E R25, desc[UR8][R2.64+-0x4] ;  /* 0xfffffc0802197981 */ /* 0x000f68000c1e1900 */
[----:B------:R-:W5:Y:S01]  /*0240*/  LDG.E R26, desc[UR8][R2.64] ;  /* 0x00000008021a7981 */ /* 0x000f62000c1e1900 */
[----:B0-----:R-:W-:-:S05]  /*0250*/  IMAD.WIDE R10, R16, 0x4, R10 ;  /* 0x00000004100a7825 */ /* 0x001fca00078e020a */
[----:B------:R0:W2:Y:S01]  /*0260*/  LDG.E R20, desc[UR8][R10.64] ;  /* 0x000000080a147981 */ /* 0x0000a2000c1e1900 */
[----:B-1----:R-:W-:-:S05]  /*0270*/  IMAD.WIDE R28, R19, 0x4, R10 ;  /* 0x00000004131c7825 */ /* 0x002fca00078e020a */
[----:B------:R-:W3:Y:S01]  /*0280*/  LDG.E R21, desc[UR8][R28.64] ;  /* 0x000000081c157981 */ /* 0x000ee2000c1e1900 */
[----:B------:R-:W-:-:S05]  /*0290*/  IMAD.WIDE R12, R19, 0x4, R28 ;  /* 0x00000004130c7825 */ /* 0x000fca00078e021c */
[----:B------:R1:W4:Y:S01]  /*02a0*/  LDG.E R24, desc[UR8][R12.64] ;  /* 0x000000080c187981 */ /* 0x000322000c1e1900 */
[----:B------:R-:W-:-:S03]  /*02b0*/  IMAD.WIDE R8, R19, 0x4, R12 ;  /* 0x0000000413087825 */ /* 0x000fc600078e020c */
[----:B------:R-:W5:Y:S01]  /*02c0*/  LDG.E R28, desc[UR8][R2.64+0x4] ;  /* 0x00000408021c7981 */ /* 0x000f62000c1e1900 */
[----:B------:R-:W-:-:S03]  /*02d0*/  IMAD.WIDE R4, R19, 0x4, R8 ;  /* 0x0000000413047825 */ /* 0x000fc600078e0208 */
[----:B------:R-:W5:Y:S04]  /*02e0*/  LDG.E R29, desc[UR8][R2.64+0x8] ;  /* 0x00000808021d7981 */ /* 0x000f68000c1e1900 */
[----:B------:R-:W5:Y:S01]  /*02f0*/  LDG.E R8, desc[UR8][R8.64] ;  /* 0x0000000808087981 */ /* 0x000f62000c1e1900 */
[----:B------:R-:W-:-:S03]  /*0300*/  IMAD.WIDE R6, R19, 0x4, R4 ;  /* 0x0000000413067825 */ /* 0x000fc600078e0204 */
[----:B------:R1:W5:Y:S01]  /*0310*/  LDG.E R5, desc[UR8][R4.64] ;  /* 0x0000000804057981 */ /* 0x000362000c1e1900 */
[----:B0-----:R-:W-:-:S03]  /*0320*/  IMAD.WIDE R10, R19, 0x4, R6 ;  /* 0x00000004130a7825 */ /* 0x001fc600078e0206 */
[----:B------:R-:W5:Y:S01]  /*0330*/  LDG.E R7, desc[UR8][R6.64] ;  /* 0x0000000806077981 */ /* 0x000f62000c1e1900 */
[----:B-1----:R-:W-:-:S03]  /*0340*/  IMAD.WIDE R12, R19, 0x4, R10 ;  /* 0x00000004130c7825 */ /* 0x002fc600078e020a */
[----:B------:R-:W5:Y:S04]  /*0350*/  LDG.E R27, desc[UR8][R10.64] ;  /* 0x000000080a1b7981 */ /* 0x000f68000c1e1900 */
[----:B------:R0:W5:Y:S04]  /*0360*/  LDG.E R9, desc[UR8][R2.64+0xc] ;  /* 0x00000c0802097981 */ /* 0x000168000c1e1900 */
[----:B------:R-:W5:Y:S01]  /*0370*/  LDG.E R12, desc[UR8][R12.64] ;  /* 0x000000080c0c7981 */ /* 0x000f62000c1e1900 */
[----:B------:R-:W-:-:S04]  /*0380*/  UIADD3 UR7, UPT, UPT, UR7, 0x8, URZ ;  /* 0x0000000807077890 */ /* 0x000fc8000fffe0ff */
[----:B------:R-:W-:Y:S01]  /*0390*/  UISETP.NE.AND UP1, UPT, UR7, URZ, UPT ;  /* 0x000000ff0700728c */ /* 0x000fe2000bf25270 */
[----:B------:R-:W-:Y:S02]  /*03a0*/  IADD3 R4, P0, PT, R2, 0x20, RZ ;  /* 0x0000002002047810 */ /* 0x000fe40007f1e0ff */
[----:B------:R-:W-:Y:S02]  /*03b0*/  LEA R16, R19, R16, 0x3 ;  /* 0x0000001013107211 */ /* 0x000fe400078e18ff */
[----:B0-----:R-:W-:Y:S01]  /*03c0*/  IADD3.X R3, PT, PT, RZ, R3, RZ, P0, !PT ;  /* 0x00000003ff037210 */ /* 0x001fe200007fe4ff */
[----:B--2---:R-:W-:-:S04]  /*03d0*/  FFMA R17, R18, R20, R17 ;  /* 0x0000001412117223 */ /* 0x004fc80000000011 */
[----:B---3--:R-:W-:-:S04]  /*03e0*/  FFMA R22, R22, R21, R17 ;  /* 0x0000001516167223 */ /* 0x008fc80000000011 */
[----:B----4-:R-:W-:-:S04]  /*03f0*/  FFMA R22, R23, R24, R22 ;  /* 0x0000001817167223 */ /* 0x010fc80000000016 */
[----:B-----5:R-:W-:-:S04]  /*0400*/  FFMA R25, R25, R8, R22 ;  /* 0x0000000819197223 */ /* 0x020fc80000000016 */
[----:B------:R-:W-:-:S04]  /*0410*/  FFMA R5, R26, R5, R25 ;  /* 0x000000051a057223 */ /* 0x000fc80000000019 */
[----:B------:R-:W-:-:S04]  /*0420*/  FFMA R28, R28, R7, R5 ;  /* 0x000000071c1c7223 */ /* 0x000fc80000000005 */
[----:B------:R-:W-:-:S04]  /*0430*/  FFMA R28, R29, R27, R28 ;  /* 0x0000001b1d1c7223 */ /* 0x000fc8000000001c */
[----:B------:R-:W-:Y:S01]  /*0440*/  FFMA R17, R9, R12, R28 ;  /* 0x0000000c09117223 */ /* 0x000fe2000000001c */
[----:B------:R-:W-:Y:S06]  /*0450*/  BRA.U UP1, `(.L_x_2) ;  /* 0xfffffffd015c7547 */ /* 0x000fec000b83ffff */
.L_x_1:
[----:B------:R-:W-:Y:S05]  /*0460*/  BRA.U !UP0, `(.L_x_0) ;  /* 0x0000000508107547 */ /* 0x000fea000b800000 */
[----:B------:R-:W-:Y:S02]  /*0470*/  UISETP.GE.U32.AND UP0, UPT, UR6, 0x4, UPT ;  /* 0x000000040600788c */ /* 0x000fe4000bf06070 */
[----:B------:R-:W-:-:S04]  /*0480*/  ULOP3.LUT UR7, UR5, 0x3, URZ, 0xc0, !UPT ;  /* 0x0000000305077892 */ /* 0x000fc8000f8ec0ff */
[----:B------:R-:W-:-:S03]  /*0490*/  UISETP.NE.AND UP1, UPT, UR7, URZ, UPT ;  /* 0x000000ff0700728c */ /* 0x000fc6000bf25270 */
[----:B------:R-:W-:Y:S08]  /*04a0*/  BRA.U !UP0, `(.L_x_3) ;  /* 0x0000000108707547 */ /* 0x000ff0000b800000 */
[----:B------:R-:W0:Y:S01]  /*04b0*/  LDC R13, c[0x0][0x39c] ;  /* 0x0000e700ff0d7b82 */ /* 0x000e220000000800 */
[----:B------:R-:W1:Y:S01]  /*04c0*/  LDCU.64 UR10, c[0x0][0x388] ;  /* 0x00007100ff0a77ac */ /* 0x000e620008000a00 */
[C---:B------:R-:W-:Y:S02]  /*04d0*/  IADD3 R3, PT, PT, R14.reuse, UR4, RZ ;  /* 0x000000040e037c10 */ /* 0x040fe4000fffe0ff */
[----:B------:R-:W-:-:S04]  /*04e0*/  IADD3 R10, P0, PT, R14, UR4, RZ ;  /* 0x000000040e0a7c10 */ /* 0x000fc8000ff1e0ff */
[----:B------:R-:W2:Y:S08]  /*04f0*/  LDC.64 R6, c[0x0][0x390] ;  /* 0x0000e400ff067b82 */ /* 0x000eb00000000a00 */
[----:B------:R-:W3:Y:S01]  /*0500*/  LDC.64 R4, c[0x0][0x388] ;  /* 0x0000e200ff047b82 */ /* 0x000ee20000000a00 */
[----:B0-----:R-:W-:-:S04]  /*0510*/  IMAD R9, R13, UR4, R15 ;  /* 0x000000040d097c24 */ /* 0x001fc8000f8e020f */
[----:B--2---:R-:W-:-:S04]  /*0520*/  IMAD.WIDE R6, R9, 0x4, R6 ;  /* 0x0000000409067825 */ /* 0x004fc800078e0206 */
[----:B------:R-:W-:Y:S02]  /*0530*/  IMAD.WIDE R8, R13, 0x4, R6 ;  /* 0x000000040d087825 */ /* 0x000fe400078e0206 */
[----:B------:R-:W2:Y:S02]  /*0540*/  LDG.E R6, desc[UR8][R6.64] ;  /* 0x0000000806067981 */ /* 0x000ea4000c1e1900 */
[----:B---3--:R-:W-:Y:S01]  /*0550*/  IMAD.WIDE.U32 R4, R3, 0x4, R4 ;  /* 0x0000000403047825 */ /* 0x008fe200078e0004 */
[----:B------:R-:W-:Y:S02]  /*0560*/  IADD3.X R3, PT, PT, RZ, RZ, RZ, P0, !PT ;  /* 0x000000ffff037210 */ /* 0x000fe400007fe4ff */
[----:B-1----:R-:W-:-:S03]  /*0570*/  LEA R2, P0, R10, UR10, 0x2 ;  /* 0x0000000a0a027c11 */ /* 0x002fc6000f8010ff */
[----:B------:R-:W2:Y:S01]  /*0580*/  LDG.E R4, desc[UR8][R4.64] ;  /* 0x0000000804047981 */ /* 0x000ea2000c1e1900 */
[----:B------:R-:W-:Y:S01]  /*0590*/  LEA.HI.X R3, R10, UR11, R3, 0x2, P0 ;  /* 0x0000000b0a037c11 */ /* 0x000fe200080f1403 */
[C---:B------:R-:W-:Y:S02]  /*05a0*/  IMAD.WIDE R10, R13.reuse, 0x4, R8 ;  /* 0x000000040d0a7825 */ /* 0x040fe400078e0208 */
[----:B------:R-:W3:Y:S04]  /*05b0*/  LDG.E R8, desc[UR8][R8.64] ;  /* 0x0000000808087981 */ /* 0x000ee8000c1e1900 */
[----:B------:R-:W3:Y:S01]  /*05c0*/  LDG.E R16, desc[UR8][R2.64+0x4] ;  /* 0x0000040802107981 */ /* 0x000ee2000c1e1900 */
[----:B------:R-:W-:-:S03]  /*05d0*/  IMAD.WIDE R12, R13, 0x4, R10 ;  /* 0x000000040d0c7825 */ /* 0x000fc600078e020a */
[----:B------:R-:W4:Y:S04]  /*05e0*/  LDG.E R18, desc[UR8][R10.64] ;  /* 0x000000080a127981 */ /* 0x000f28000c1e1900 */
[----:B------:R-:W4:Y:S04]  /*05f0*/  LDG.E R19, desc[UR8][R2.64+0x8] ;  /* 0x0000080802137981 */ /* 0x000f28000c1e1900 */
[----:B------:R-:W5:Y:S04]  /*0600*/  LDG.E R21, desc[UR8][R2.64+0xc] ;  /* 0x00000c0802157981 */ /* 0x000f68000c1e1900 */
[----:B------:R-:W5:Y:S01]  /*0610*/  LDG.E R12, desc[UR8][R12.64] ;  /* 0x000000080c0c7981 */ /* 0x000f62000c1e1900 */
[----:B------:R-:W-:Y:S01]  /*0620*/  UIADD3 UR4, UPT, UPT, UR4, 0x4, URZ ;  /* 0x0000000404047890 */ /* 0x000fe2000fffe0ff */
[----:B--2---:R-:W-:-:S04]  /*0630*/  FFMA R17, R4, R6, R17 ;  /* 0x0000000604117223 */ /* 0x004fc80000000011 */
[----:B---3--:R-:W-:-:S04]  /*0640*/  FFMA R16, R16, R8, R17 ;  /* 0x0000000810107223 */ /* 0x008fc80000000011 */
[----:B----4-:R-:W-:-:S04]  /*0650*/  FFMA R16, R19, R18, R16 ;  /* 0x0000001213107223 */ /* 0x010fc80000000010 */
[----:B-----5:R-:W-:-:S07]  /*0660*/  FFMA R17, R21, R12, R16 ;  /* 0x0000000c15117223 */ /* 0x020fce0000000010 */
.L_x_3:
[----:B------:R-:W-:Y:S05]  /*0670*/  BRA.U !UP1, `(.L_x_0) ;  /* 0x00000001098c7547 */ /* 0x000fea000b800000 */
[----:B------:R-:W-:Y:S02]  /*0680*/  UISETP.NE.AND UP0, UPT, UR7, 0x1, UPT ;  /* 0x000000010700788c */ /* 0x000fe4000bf05270 */
[----:B------:R-:W-:-:S04]  /*0690*/  ULOP3.LUT UR5, UR5, 0x1, URZ, 0xc0, !UPT ;  /* 0x0000000105057892 */ /* 0x000fc8000f8ec0ff */
[----:B------:R-:W-:-:S03]  /*06a0*/  UISETP.NE.U32.AND UP1, UPT, UR5, 0x1, UPT ;  /* 0x000000010500788c */ /* 0x000fc6000bf25070 */
        /* <DEDUP_REMOVED lines=9> */
[----:B---3--:R-:W-:Y:S01]  /*0740*/  IMAD.WIDE.U32 R2, R7, 0x4, R2 ;  /* 0x0000000407027825 */ /* 0x008fe200078e0002 */
[----:B------:R-:W-:Y:S02]  /*0750*/  IADD3.X R7, PT, PT, RZ, RZ, RZ, P0, !PT ;  /* 0x000000ffff077210 */ /* 0x000fe400007fe4ff */
[----:B-1----:R-:W-:Y:S01]  /*0760*/  LEA R6, P0, R10, UR6, 0x2 ;  /* 0x000000060a067c11 */ /* 0x002fe2000f8010ff */
[----:B------:R-:W-:Y:S02]  /*0770*/  IMAD.WIDE R8, R8, 0x4, R4 ;  /* 0x0000000408087825 */ /* 0x000fe400078e0204 */
[----:B------:R-:W2:Y:S01]  /*0780*/  LDG.E R2, desc[UR8][R2.64] ;  /* 0x0000000802027981 */ /* 0x000ea2000c1e1900 */
[----:B------:R-:W-:-:S03]  /*0790*/  LEA.HI.X R7, R10, UR7, R7, 0x2, P0 ;  /* 0x000000070a077c11 */ /* 0x000fc600080f1407 */
[----:B------:R-:W2:Y:S04]  /*07a0*/  LDG.E R4, desc[UR8][R4.64] ;  /* 0x0000000804047981 */ /* 0x000ea8000c1e1900 */
[----:B------:R-:W3:Y:S04]  /*07b0*/  LDG.E R6, desc[UR8][R6.64+0x4] ;  /* 0x0000040806067981 */ /* 0x000ee8000c1e1900 */
[----:B------:R-:W3:Y:S01]  /*07c0*/  LDG.E R8, desc[UR8][R8.64] ;  /* 0x0000000808087981 */ /* 0x000ee2000c1e1900 */
[----:B------:R-:W-:Y:S01]  /*07d0*/  UIADD3 UR4, UPT, UPT, UR4, 0x2, URZ ;  /* 0x0000000204047890 */ /* 0x000fe2000fffe0ff */
[----:B--2---:R-:W-:-:S04]  /*07e0*/  FFMA R17, R2, R4, R17 ;  /* 0x0000000402117223 */ /* 0x004fc80000000011 */
[----:B---3--:R-:W-:-:S07]  /*07f0*/  FFMA R17, R6, R8, R17 ;  /* 0x0000000806117223 */ /* 0x008fce0000000011 */
.L_x_4:
[----:B------:R-:W-:Y:S05]  /*0800*/  BRA.U UP1, `(.L_x_0) ;  /* 0x0000000101287547 */ /* 0x000fea000b800000 */
[----:B------:R-:W0:Y:S01]  /*0810*/  LDC R6, c[0x0][0x39c] ;  /* 0x0000e700ff067b82 */ /* 0x000e220000000800 */
[----:B------:R-:W-:-:S07]  /*0820*/  IADD3 R7, PT, PT, R14, UR4, RZ ;  /* 0x000000040e077c10 */ /* 0x000fce000fffe0ff */
[----:B------:R-:W1:Y:S08]  /*0830*/  LDC.64 R2, c[0x0][0x388] ;  /* 0x0000e200ff027b82 */ /* 0x000e700000000a00 */
[----:B------:R-:W2:Y:S01]  /*0840*/  LDC.64 R4, c[0x0][0x390] ;  /* 0x0000e400ff047b82 */ /* 0x000ea20000000a00 */
[----:B0-----:R-:W-:Y:S02]  /*0850*/  IMAD R9, R6, UR4, R15 ;  /* 0x0000000406097c24 */ /* 0x001fe4000f8e020f */
[----:B-1----:R-:W-:-:S06]  /*0860*/  IMAD.WIDE.U32 R2, R7, 0x4, R2 ;  /* 0x0000000407027825 */ /* 0x002fcc00078e0002 */
[----:B------:R-:W3:Y:S01]  /*0870*/  LDG.E R2, desc[UR8][R2.64] ;  /* 0x0000000802027981 */ /* 0x000ee2000c1e1900 */
[----:B--2---:R-:W-:-:S06]  /*0880*/  IMAD.WIDE R4, R9, 0x4, R4 ;  /* 0x0000000409047825 */ /* 0x004fcc00078e0204 */
[----:B------:R-:W3:Y:S02]  /*0890*/  LDG.E R4, desc[UR8][R4.64] ;  /* 0x0000000804047981 */ /* 0x000ee4000c1e1900 */
[----:B---3--:R-:W-:-:S07]  /*08a0*/  FFMA R17, R2, R4, R17 ;  /* 0x0000000402117223 */ /* 0x008fce0000000011 */
.L_x_0:
[----:B------:R-:W0:Y:S01]  /*08b0*/  LDC.64 R2, c[0x0][0x380] ;  /* 0x0000e000ff027b82 */ /* 0x000e220000000a00 */
[----:B------:R-:W1:Y:S02]  /*08c0*/  LDCU UR4, c[0x0][0x39c] ;  /* 0x00007380ff0477ac */ /* 0x000e640008000800 */
[----:B-1----:R-:W-:-:S04]  /*08d0*/  IMAD R15, R0, UR4, R15 ;  /* 0x00000004000f7c24 */ /* 0x002fc8000f8e020f */
[----:B0-----:R-:W-:-:S05]  /*08e0*/  IMAD.WIDE R2, R15, 0x4, R2 ;  /* 0x000000040f027825 */ /* 0x001fca00078e0202 */
[----:B------:R-:W-:Y:S01]  /*08f0*/  STG.E desc[UR8][R2.64], R17 ;  /* 0x0000001102007986 */ /* 0x000fe2000c101908 */
[----:B------:R-:W-:Y:S05]  /*0900*/  EXIT ;  /* 0x000000000000794d */ /* 0x000fea0003800000 */
.L_x_5:
[----:B------:R-:W-:-:S00]  /*0910*/  BRA `(.L_x_5) ;  /* 0xfffffffc00fc7947 */ /* 0x000fc0000383ffff */
[----:B------:R-:W-:-:S00]  /*0920*/  NOP ;  /* 0x0000000000007918 */ /* 0x000fc00000000000 */
        /* <DEDUP_REMOVED lines=13> */
.L_x_6:


//--------------------- .nv.shared.reserved.0     --------------------------
	.section	.nv.shared.reserved.0,"aw",@nobits
	.weak		__nv_reservedSMEM_offset_0_alias
	.size		__nv_reservedSMEM_offset_0_alias, 0, 64
	.other		__nv_reservedSMEM_offset_0_alias,@"STO_CUDA_RESERVED_SHARED STV_DEFAULT"
__nv_reservedSMEM_offset_0_alias:
	.zero		0
	.zero		64


//--------------------- .nv.constant0._Z10gemm_naivePfS_S_ii --------------------------
	.section	.nv.constant0._Z10gemm_naivePfS_S_ii,"a",@progbits
	.sectionflags	@""
	.align	4
.nv.constant0._Z10gemm_naivePfS_S_ii:
	.zero		928


//--------------------- SYMBOLS --------------------------

	.type		.nv.reservedSmem.offset0,@object
	.size		.nv.reservedSmem.offset0,0x4
